	.headerflags	@"EF_CUDA_TEXMODE_UNIFIED EF_CUDA_64BIT_ADDRESS EF_CUDA_ACCELERATORS EF_CUDA_SM90 EF_CUDA_VIRTUAL_SM(EF_CUDA_SM90)"
	.elftype	@"ET_EXEC"


//--------------------- .nv.info                  --------------------------
	.section	.nv.info,"",@"SHT_CUDA_INFO"
	.align	4


	//----- nvinfo : EIATTR_REGCOUNT
	.align		4
        /*0000*/ 	.byte	0x04, 0x2f
        /*0002*/ 	.short	(.L_3 - .L_2)
	.align		4
.L_2:
        /*0004*/ 	.word	index@(triton_poi_fused__native_batch_norm_legit_no_training_convolution_relu_24)
        /*0008*/ 	.word	0x0000001a


	//----- nvinfo : EIATTR_MIN_STACK_SIZE
	.align		4
.L_3:
        /*000c*/ 	.byte	0x04, 0x12
        /*000e*/ 	.short	(.L_5 - .L_4)
	.align		4
.L_4:
        /*0010*/ 	.word	index@(triton_poi_fused__native_batch_norm_legit_no_training_convolution_relu_24)
        /*0014*/ 	.word	0x00000000


	//----- nvinfo : EIATTR_FRAME_SIZE
	.align		4
.L_5:
        /*0018*/ 	.byte	0x04, 0x11
        /*001a*/ 	.short	(.L_7 - .L_6)
	.align		4
.L_6:
        /*001c*/ 	.word	index@(triton_poi_fused__native_batch_norm_legit_no_training_convolution_relu_24)
        /*0020*/ 	.word	0x00000000


	//----- nvinfo : EIATTR_MIN_STACK_SIZE
	.align		4
.L_7:
        /*0024*/ 	.byte	0x04, 0x12
        /*0026*/ 	.short	(.L_9 - .L_8)
	.align		4
.L_8:
        /*0028*/ 	.word	index@(triton_poi_fused__native_batch_norm_legit_no_training_convolution_relu_24)
        /*002c*/ 	.word	0x00000000
.L_9:


//--------------------- .nv.info.triton_poi_fused__native_batch_norm_legit_no_training_convolution_relu_24 --------------------------
	.section	.nv.info.triton_poi_fused__native_batch_norm_legit_no_training_convolution_relu_24,"",@"SHT_CUDA_INFO"
	.sectionflags	@""
	.align	4


	//----- nvinfo : EIATTR_CUDA_API_VERSION
	.align		4
        /*0000*/ 	.byte	0x04, 0x37
        /*0002*/ 	.short	(.L_11 - .L_10)
.L_10:
        /*0004*/ 	.word	0x0000007c


	//----- nvinfo : EIATTR_KPARAM_INFO
	.align		4
.L_11:
        /*0008*/ 	.byte	0x04, 0x17
        /*000a*/ 	.short	(.L_13 - .L_12)
.L_12:
        /*000c*/ 	.word	0x00000000
        /*0010*/ 	.short	0x0007
        /*0012*/ 	.short	0x0038
        /*0014*/ 	.byte	0x00, 0xf0, 0x11, 0x00


	//----- nvinfo : EIATTR_KPARAM_INFO
	.align		4
.L_13:
        /*0018*/ 	.byte	0x04, 0x17
        /*001a*/ 	.short	(.L_15 - .L_14)
.L_14:
        /*001c*/ 	.word	0x00000000
        /*0020*/ 	.short	0x0006
        /*0022*/ 	.short	0x0030
        /*0024*/ 	.byte	0x00, 0xf4, 0x21, 0x00


	//----- nvinfo : EIATTR_KPARAM_INFO
	.align		4
.L_15:
        /*0028*/ 	.byte	0x04, 0x17
        /*002a*/ 	.short	(.L_17 - .L_16)
.L_16:
        /*002c*/ 	.word	0x00000000
        /*0030*/ 	.short	0x0005
        /*0032*/ 	.short	0x0028
        /*0034*/ 	.byte	0x00, 0xf4, 0x21, 0x00


	//----- nvinfo : EIATTR_KPARAM_INFO
	.align		4
.L_17:
        /*0038*/ 	.byte	0x04, 0x17
        /*003a*/ 	.short	(.L_19 - .L_18)
.L_18:
        /*003c*/ 	.word	0x00000000
        /*0040*/ 	.short	0x0004
        /*0042*/ 	.short	0x0020
        /*0044*/ 	.byte	0x00, 0xf4, 0x21, 0x00


	//----- nvinfo : EIATTR_KPARAM_INFO
	.align		4
.L_19:
        /*0048*/ 	.byte	0x04, 0x17
        /*004a*/ 	.short	(.L_21 - .L_20)
.L_20:
        /*004c*/ 	.word	0x00000000
        /*0050*/ 	.short	0x0003
        /*0052*/ 	.short	0x0018
        /*0054*/ 	.byte	0x00, 0xf4, 0x21, 0x00


	//----- nvinfo : EIATTR_KPARAM_INFO
	.align		4
.L_21:
        /*0058*/ 	.byte	0x04, 0x17
        /*005a*/ 	.short	(.L_23 - .L_22)
.L_22:
        /*005c*/ 	.word	0x00000000
        /*0060*/ 	.short	0x0002
        /*0062*/ 	.short	0x0010
        /*0064*/ 	.byte	0x00, 0xf4, 0x21, 0x00


	//----- nvinfo : EIATTR_KPARAM_INFO
	.align		4
.L_23:
        /*0068*/ 	.byte	0x04, 0x17
        /*006a*/ 	.short	(.L_25 - .L_24)
.L_24:
        /*006c*/ 	.word	0x00000000
        /*0070*/ 	.short	0x0001
        /*0072*/ 	.short	0x0008
        /*0074*/ 	.byte	0x00, 0xf4, 0x21, 0x00


	//----- nvinfo : EIATTR_KPARAM_INFO
	.align		4
.L_25:
        /*0078*/ 	.byte	0x04, 0x17
        /*007a*/ 	.short	(.L_27 - .L_26)
.L_26:
        /*007c*/ 	.word	0x00000000
        /*0080*/ 	.short	0x0000
        /*0082*/ 	.short	0x0000
        /*0084*/ 	.byte	0x00, 0xf4, 0x21, 0x00


	//----- nvinfo : EIATTR_SPARSE_MMA_MASK
	.align		4
.L_27:
        /*0088*/ 	.byte	0x03, 0x50
        /*008a*/ 	.short	0x0000


	//----- nvinfo : EIATTR_MAXREG_COUNT
	.align		4
        /*008c*/ 	.byte	0x03, 0x1b
        /*008e*/ 	.short	0x00ff


	//----- nvinfo : EIATTR_EXIT_INSTR_OFFSETS
	.align		4
        /*0090*/ 	.byte	0x04, 0x1c
        /*0092*/ 	.short	(.L_29 - .L_28)


	//   ....[0]....
.L_28:
        /*0094*/ 	.word	0x00000490


	//   ....[1]....
        /*0098*/ 	.word	0x000004b0


	//----- nvinfo : EIATTR_REQNTID
	.align		4
.L_29:
        /*009c*/ 	.byte	0x04, 0x10
        /*009e*/ 	.short	(.L_31 - .L_30)
.L_30:
        /*00a0*/ 	.word	0x00000080
        /*00a4*/ 	.word	0x00000001
        /*00a8*/ 	.word	0x00000001


	//----- nvinfo : EIATTR_CBANK_PARAM_SIZE
	.align		4
.L_31:
        /*00ac*/ 	.byte	0x03, 0x19
        /*00ae*/ 	.short	0x003c


	//----- nvinfo : EIATTR_PARAM_CBANK
	.align		4
        /*00b0*/ 	.byte	0x04, 0x0a
        /*00b2*/ 	.short	(.L_33 - .L_32)
	.align		4
.L_32:
        /*00b4*/ 	.word	index@(.nv.constant0.triton_poi_fused__native_batch_norm_legit_no_training_convolution_relu_24)
        /*00b8*/ 	.short	0x0210
        /*00ba*/ 	.short	0x003c


	//----- nvinfo : EIATTR_SW_WAR
	.align		4
.L_33:
        /*00bc*/ 	.byte	0x04, 0x36
        /*00be*/ 	.short	(.L_35 - .L_34)
.L_34:
        /*00c0*/ 	.word	0x00000008
.L_35:


//--------------------- .nv.callgraph             --------------------------
	.section	.nv.callgraph,"",@"SHT_CUDA_CALLGRAPH"
	.align	4
	.sectionentsize	8
	.align		4
        /*0000*/ 	.word	0x00000000
	.align		4
        /*0004*/ 	.word	0xffffffff
	.align		4
        /*0008*/ 	.word	0x00000000
	.align		4
        /*000c*/ 	.word	0xfffffffe
	.align		4
        /*0010*/ 	.word	0x00000000
	.align		4
        /*0014*/ 	.word	0xfffffffd
	.align		4
        /*0018*/ 	.word	0x00000000
	.align		4
        /*001c*/ 	.word	0xfffffffc


//--------------------- .nv.constant4             --------------------------
	.section	.nv.constant4,"a",@progbits
	.align	8
	.align		8
.nv.constant4:
        /*0000*/ 	.dword	_$_str
	.align		8
        /*0008*/ 	.dword	_$_str_$_2


//--------------------- .text.triton_poi_fused__native_batch_norm_legit_no_training_convolution_relu_24 --------------------------
	.section	.text.triton_poi_fused__native_batch_norm_legit_no_training_convolution_relu_24,"ax",@progbits
	.align	128
        .global         triton_poi_fused__native_batch_norm_legit_no_training_convolution_relu_24
        .type           triton_poi_fused__native_batch_norm_legit_no_training_convolution_relu_24,@function
        .size           triton_poi_fused__native_batch_norm_legit_no_training_convolution_relu_24,(.L_x_1 - triton_poi_fused__native_batch_norm_legit_no_training_convolution_relu_24)
        .other          triton_poi_fused__native_batch_norm_legit_no_training_convolution_relu_24,@"STO_CUDA_ENTRY STV_DEFAULT"
triton_poi_fused__native_batch_norm_legit_no_training_convolution_relu_24:
.text.triton_poi_fused__native_batch_norm_legit_no_training_convolution_relu_24:
[----:B------:R-:W0:Y:S01]  /*0000*/  LDC R1, c[0x0][0x28] ;  /* 0x00000a00ff017b82 */ /* 0x000e220000000800 */
[----:B------:R-:W1:Y:S07]  /*0010*/  S2R R0, SR_TID.X ;  /* 0x0000000000007919 */ /* 0x000e6e0000002100 */
[----:B------:R-:W2:Y:S01]  /*0020*/  LDC.64 R2, c[0x0][0x228] ;  /* 0x00008a00ff027b82 */ /* 0x000ea20000000a00 */
[----:B------:R-:W-:Y:S01]  /*0030*/  CS2R R8, SRZ ;  /* 0x0000000000087805 */ /* 0x000fe2000001ff00 */
[----:B------:R-:W-:Y:S01]  /*0040*/  ULDC.64 UR4, c[0x0][0x208] ;  /* 0x0000820000047ab9 */ /* 0x000fe20000000a00 */
[----:B------:R-:W3:Y:S05]  /*0050*/  S2R R7, SR_CTAID.X ;  /* 0x0000000000077919 */ /* 0x000eea0000002500 */
[----:B------:R-:W4:Y:S08]  /*0060*/  LDC.64 R16, c[0x0][0x218] ;  /* 0x00008600ff107b82 */ /* 0x000f300000000a00 */
[----:B------:R-:W5:Y:S08]  /*0070*/  LDC.64 R18, c[0x0][0x220] ;  /* 0x00008800ff127b82 */ /* 0x000f700000000a00 */
[----:B------:R-:W5:Y:S01]  /*0080*/  LDC.64 R20, c[0x0][0x230] ;  /* 0x00008c00ff147b82 */ /* 0x000f620000000a00 */
[----:B-1----:R-:W-:-:S07]  /*0090*/  SHF.L.U32 R0, R0, 0x1, RZ ;  /* 0x0000000100007819 */ /* 0x002fce00000006ff */
[----:B------:R-:W1:Y:S01]  /*00a0*/  LDC.64 R14, c[0x0][0x238] ;  /* 0x00008e00ff0e7b82 */ /* 0x000e620000000a00 */
[----:B---3--:R-:W-:Y:S02]  /*00b0*/  SHF.R.S32.HI R5, RZ, 0x17, R7 ;  /* 0x00000017ff057819 */ /* 0x008fe40000011407 */
[----:B------:R-:W-:Y:S02]  /*00c0*/  LOP3.LUT R0, R0, 0xfe, RZ, 0xc0, !PT ;  /* 0x000000fe00007812 */ /* 0x000fe400078ec0ff */
[----:B------:R-:W-:Y:S02]  /*00d0*/  SGXT R5, R5, 0x1 ;  /* 0x000000010505781a */ /* 0x000fe40000000200 */
[----:B------:R-:W-:-:S04]  /*00e0*/  LEA R0, R7, R0, 0x8 ;  /* 0x0000000007007211 */ /* 0x000fc800078e40ff */
[----:B------:R-:W-:Y:S02]  /*00f0*/  LEA.HI R5, R5, R0, RZ, 0x9 ;  /* 0x0000000005057211 */ /* 0x000fe400078f48ff */
[----:B------:R-:W-:Y:S02]  /*0100*/  ISETP.GE.AND P0, PT, R0, 0x800, PT ;  /* 0x000008000000780c */ /* 0x000fe40003f06270 */
[----:B------:R-:W-:-:S04]  /*0110*/  LOP3.LUT R5, R5, 0xfffffe00, RZ, 0xc0, !PT ;  /* 0xfffffe0005057812 */ /* 0x000fc800078ec0ff */
[----:B------:R-:W-:Y:S02]  /*0120*/  IADD3 R12, R0, -R5, RZ ;  /* 0x80000005000c7210 */ /* 0x000fe40007ffe0ff */
[----:B------:R-:W3:Y:S03]  /*0130*/  LDC.64 R4, c[0x0][0x210] ;  /* 0x00008400ff047b82 */ /* 0x000ee60000000a00 */
[----:B--2---:R-:W-:-:S05]  /*0140*/  IMAD.WIDE R2, R12, 0x4, R2 ;  /* 0x000000040c027825 */ /* 0x004fca00078e0202 */
[----:B------:R2:W3:Y:S01]  /*0150*/  @!P0 LDG.E.EL.64 R8, desc[UR4][R2.64] ;  /* 0x0000000402088981 */ /* 0x0004e2000c2e1b00 */
[----:B------:R-:W-:Y:S02]  /*0160*/  CS2R R10, SRZ ;  /* 0x00000000000a7805 */ /* 0x000fe4000001ff00 */
[----:B------:R-:W-:Y:S01]  /*0170*/  CS2R R6, SRZ ;  /* 0x0000000000067805 */ /* 0x000fe2000001ff00 */
[----:B----4-:R-:W-:-:S04]  /*0180*/  IMAD.WIDE R16, R12, 0x4, R16 ;  /* 0x000000040c107825 */ /* 0x010fc800078e0210 */
[----:B-----5:R-:W-:Y:S01]  /*0190*/  IMAD.WIDE R18, R12, 0x4, R18 ;  /* 0x000000040c127825 */ /* 0x020fe200078e0212 */
[----:B------:R-:W4:Y:S01]  /*01a0*/  @!P0 LDG.E.EL.64 R10, desc[UR4][R16.64] ;  /* 0x00000004100a8981 */ /* 0x000f22000c2e1b00 */
[----:B--2---:R-:W-:Y:S02]  /*01b0*/  CS2R R2, SRZ ;  /* 0x0000000000027805 */ /* 0x004fe4000001ff00 */
[----:B---3--:R-:W-:-:S04]  /*01c0*/  IMAD.WIDE R4, R0, 0x4, R4 ;  /* 0x0000000400047825 */ /* 0x008fc800078e0204 */
[----:B------:R2:W3:Y:S04]  /*01d0*/  @!P0 LDG.E.EL.64 R2, desc[UR4][R18.64] ;  /* 0x0000000412028981 */ /* 0x0004e8000c2e1b00 */
[----:B------:R-:W4:Y:S01]  /*01e0*/  @!P0 LDG.E.64 R6, desc[UR4][R4.64] ;  /* 0x0000000404068981 */ /* 0x000f22000c1e1b00 */
[----:B0-----:R-:W-:-:S04]  /*01f0*/  IMAD.WIDE R20, R12, 0x4, R20 ;  /* 0x000000040c147825 */ /* 0x001fc800078e0214 */
[----:B-1----:R-:W-:Y:S01]  /*0200*/  IMAD.WIDE R22, R12, 0x4, R14 ;  /* 0x000000040c167825 */ /* 0x002fe200078e020e */
[----:B------:R-:W-:Y:S02]  /*0210*/  CS2R R12, SRZ ;  /* 0x00000000000c7805 */ /* 0x000fe4000001ff00 */
[----:B------:R-:W-:-:S04]  /*0220*/  CS2R R14, SRZ ;  /* 0x00000000000e7805 */ /* 0x000fc8000001ff00 */
[----:B------:R-:W5:Y:S04]  /*0230*/  @!P0 LDG.E.EL.64 R12, desc[UR4][R20.64] ;  /* 0x00000004140c8981 */ /* 0x000f68000c2e1b00 */
[----:B------:R-:W5:Y:S01]  /*0240*/  @!P0 LDG.E.EL.64 R14, desc[UR4][R22.64] ;  /* 0x00000004160e8981 */ /* 0x000f62000c2e1b00 */
[----:B--2---:R-:W-:Y:S01]  /*0250*/  HFMA2.MMA R18, -RZ, RZ, 1.625, 0 ;  /* 0x3e800000ff127435 */ /* 0x004fe200000001ff */
[----:B------:R-:W-:Y:S01]  /*0260*/  FADD R8, R8, 9.9999997473787516356e-06 ;  /* 0x3727c5ac08087421 */ /* 0x000fe20000000000 */
[----:B------:R-:W-:-:S03]  /*0270*/  FADD R9, R9, 9.9999997473787516356e-06 ;  /* 0x3727c5ac09097421 */ /* 0x000fc60000000000 */
[----:B------:R-:W0:Y:S08]  /*0280*/  MUFU.SQRT R16, R8 ;  /* 0x0000000800107308 */ /* 0x000e300000002000 */
[----:B------:R1:W2:Y:S01]  /*0290*/  MUFU.SQRT R17, R9 ;  /* 0x0000000900117308 */ /* 0x0002a20000002000 */
[C---:B0-----:R-:W-:Y:S02]  /*02a0*/  FSETP.GT.AND P1, PT, R16.reuse, 8.50705917302346158658e+37, PT ;  /* 0x7e8000001000780b */ /* 0x041fe40003f24000 */
[----:B------:R-:W-:Y:S01]  /*02b0*/  FSETP.GEU.AND P3, PT, R16, 1.175494350822287508e-38, PT ;  /* 0x008000001000780b */ /* 0x000fe20003f6e000 */
[----:B-1----:R-:W0:Y:S01]  /*02c0*/  LDC.64 R8, c[0x0][0x240] ;  /* 0x00009000ff087b82 */ /* 0x002e220000000a00 */
[----:B--2---:R-:W-:-:S02]  /*02d0*/  FSETP.GT.AND P2, PT, R17, 8.50705917302346158658e+37, PT ;  /* 0x7e8000001100780b */ /* 0x004fc40003f44000 */
[----:B------:R-:W-:-:S07]  /*02e0*/  FSETP.GEU.AND P4, PT, R17, 1.175494350822287508e-38, PT ;  /* 0x008000001100780b */ /* 0x000fce0003f8e000 */
[----:B------:R-:W-:-:S04]  /*02f0*/  @P1 FMUL R16, R16, 0.25 ;  /* 0x3e80000010101820 */ /* 0x000fc80000400000 */
[----:B------:R-:W-:Y:S01]  /*0300*/  @!P3 FMUL R16, R16, 16777216 ;  /* 0x4b8000001010b820 */ /* 0x000fe20000400000 */
[----:B------:R-:W-:-:S04]  /*0310*/  @P2 FMUL R17, R17, 0.25 ;  /* 0x3e80000011112820 */ /* 0x000fc80000400000 */
[----:B------:R-:W-:Y:S01]  /*0320*/  @!P4 FMUL R17, R17, 16777216 ;  /* 0x4b8000001111c820 */ /* 0x000fe20000400000 */
[----:B------:R-:W1:Y:S01]  /*0330*/  MUFU.RCP R16, R16 ;  /* 0x0000001000107308 */ /* 0x000e620000001000 */
[----:B------:R-:W-:-:S07]  /*0340*/  FSEL R19, R18, 1, P1 ;  /* 0x3f80000012137808 */ /* 0x000fce0000800000 */
[----:B------:R-:W2:Y:S01]  /*0350*/  MUFU.RCP R17, R17 ;  /* 0x0000001100117308 */ /* 0x000ea20000001000 */
[----:B------:R-:W-:Y:S01]  /*0360*/  FSEL R18, R18, 1, P2 ;  /* 0x3f80000012127808 */ /* 0x000fe20001000000 */
[----:B------:R-:W-:Y:S01]  /*0370*/  @!P3 FMUL R19, R19, 16777216 ;  /* 0x4b8000001313b820 */ /* 0x000fe20000400000 */
[----:B----4-:R-:W-:Y:S01]  /*0380*/  FADD R6, R10, R6 ;  /* 0x000000060a067221 */ /* 0x010fe20000000000 */
[----:B------:R-:W-:Y:S02]  /*0390*/  FADD R7, R11, R7 ;  /* 0x000000070b077221 */ /* 0x000fe40000000000 */
[----:B------:R-:W-:Y:S01]  /*03a0*/  @!P4 FMUL R18, R18, 16777216 ;  /* 0x4b8000001212c820 */ /* 0x000fe20000400000 */
[----:B-1----:R-:W-:Y:S01]  /*03b0*/  FMUL R19, R16, R19 ;  /* 0x0000001310137220 */ /* 0x002fe20000400000 */
[----:B---3--:R-:W-:Y:S01]  /*03c0*/  FADD R2, R6, -R2 ;  /* 0x8000000206027221 */ /* 0x008fe20000000000 */
[----:B------:R-:W-:Y:S01]  /*03d0*/  FADD R3, R7, -R3 ;  /* 0x8000000307037221 */ /* 0x000fe20000000000 */
[----:B--2---:R-:W-:-:S02]  /*03e0*/  FMUL R18, R17, R18 ;  /* 0x0000001211127220 */ /* 0x004fc40000400000 */
[----:B------:R-:W-:Y:S02]  /*03f0*/  FMUL R19, R2, R19 ;  /* 0x0000001302137220 */ /* 0x000fe40000400000 */
[----:B------:R-:W-:Y:S02]  /*0400*/  FMUL R18, R3, R18 ;  /* 0x0000001203127220 */ /* 0x000fe40000400000 */
[----:B-----5:R-:W-:Y:S02]  /*0410*/  FFMA R12, R19, R12, R14 ;  /* 0x0000000c130c7223 */ /* 0x020fe4000000000e */
[----:B------:R-:W-:Y:S01]  /*0420*/  FFMA R13, R18, R13, R15 ;  /* 0x0000000d120d7223 */ /* 0x000fe2000000000f */
[----:B------:R1:W-:Y:S02]  /*0430*/  @!P0 STG.E.64 desc[UR4][R4.64], R6 ;  /* 0x0000000604008986 */ /* 0x0003e4000c101b04 */
[----:B------:R-:W-:Y:S02]  /*0440*/  FSETP.GEU.AND P1, PT, R12, RZ, PT ;  /* 0x000000ff0c00720b */ /* 0x000fe40003f2e000 */
[----:B------:R-:W-:Y:S01]  /*0450*/  FSETP.GEU.AND P2, PT, R13, RZ, PT ;  /* 0x000000ff0d00720b */ /* 0x000fe20003f4e000 */
[----:B0-----:R-:W-:Y:S01]  /*0460*/  IMAD.WIDE R8, R0, 0x4, R8 ;  /* 0x0000000400087825 */ /* 0x001fe200078e0208 */
[----:B------:R-:W-:-:S02]  /*0470*/  FSEL R12, R12, RZ, P1 ;  /* 0x000000ff0c0c7208 */ /* 0x000fc40000800000 */
[----:B------:R-:W-:Y:S01]  /*0480*/  FSEL R13, R13, RZ, P2 ;  /* 0x000000ff0d0d7208 */ /* 0x000fe20001000000 */
[----:B------:R-:W-:Y:S08]  /*0490*/  @P0 EXIT ;  /* 0x000000000000094d */ /* 0x000ff00003800000 */
[----:B------:R-:W-:Y:S01]  /*04a0*/  STG.E.64 desc[UR4][R8.64], R12 ;  /* 0x0000000c08007986 */ /* 0x000fe2000c101b04 */
[----:B------:R-:W-:Y:S05]  /*04b0*/  EXIT ;  /* 0x000000000000794d */ /* 0x000fea0003800000 */
.L_x_0:
[----:B------:R-:W-:-:S00]  /*04c0*/  BRA `(.L_x_0) ;  /* 0xfffffffc00fc7947 */ /* 0x000fc0000383ffff */
[----:B------:R-:W-:-:S00]  /*04d0*/  NOP ;  /* 0x0000000000007918 */ /* 0x000fc00000000000 */
        /* <DEDUP_REMOVED lines=10> */
.L_x_1:


//--------------------- .nv.global.init           --------------------------
	.section	.nv.global.init,"aw",@progbits
.nv.global.init:
	.type		_$_str,@object
	.size		_$_str,(_$_str_$_2 - _$_str)
_$_str:
        /*0000*/ 	.byte	0x5f, 0x5f, 0x43, 0x55, 0x44, 0x41, 0x5f, 0x46, 0x54, 0x5a, 0x00
	.type		_$_str_$_2,@object
	.size		_$_str_$_2,(.L_1 - _$_str_$_2)
_$_str_$_2:
        /*000b*/ 	.byte	0x5f, 0x5f, 0x43, 0x55, 0x44, 0x41, 0x5f, 0x50, 0x52, 0x45, 0x43, 0x5f, 0x53, 0x51, 0x52, 0x54
        /*001b*/ 	.byte	0x00
.L_1:


//--------------------- .nv.constant0.triton_poi_fused__native_batch_norm_legit_no_training_convolution_relu_24 --------------------------
	.section	.nv.constant0.triton_poi_fused__native_batch_norm_legit_no_training_convolution_relu_24,"a",@progbits
	.sectionflags	@""
	.align	4
.nv.constant0.triton_poi_fused__native_batch_norm_legit_no_training_convolution_relu_24:
	.zero		588
